//
// Generated by NVIDIA NVVM Compiler
//
// Compiler Build ID: CL-36424714
// Cuda compilation tools, release 13.0, V13.0.88
// Based on NVVM 20.0.0
//

.version 9.0
.target sm_100
.address_size 64

	// .globl	_Z29softmax_naive_baseline_kernelPKfPfii
.extern .shared .align 16 .b8 smem[];

.visible .entry _Z29softmax_naive_baseline_kernelPKfPfii(
	.param .u64 .ptr .align 1 _Z29softmax_naive_baseline_kernelPKfPfii_param_0,
	.param .u64 .ptr .align 1 _Z29softmax_naive_baseline_kernelPKfPfii_param_1,
	.param .u32 _Z29softmax_naive_baseline_kernelPKfPfii_param_2,
	.param .u32 _Z29softmax_naive_baseline_kernelPKfPfii_param_3
)
{
	.reg .pred 	%p<18>;
	.reg .b32 	%r<55>;
	.reg .b32 	%f<42>;
	.reg .b64 	%rd<16>;

	ld.param.u64 	%rd4, [_Z29softmax_naive_baseline_kernelPKfPfii_param_0];
	ld.param.u64 	%rd5, [_Z29softmax_naive_baseline_kernelPKfPfii_param_1];
	ld.param.u32 	%r23, [_Z29softmax_naive_baseline_kernelPKfPfii_param_2];
	ld.param.u32 	%r22, [_Z29softmax_naive_baseline_kernelPKfPfii_param_3];
	mov.u32 	%r1, %ctaid.x;
	mov.u32 	%r54, %tid.x;
	setp.ge.s32 	%p1, %r1, %r23;
	@%p1 bra 	$L__BB0_26;
	cvt.u64.u32 	%rd6, %r1;
	cvt.s64.s32 	%rd7, %r22;
	mul.lo.s64 	%rd1, %rd7, %rd6;
	setp.ge.s32 	%p2, %r54, %r22;
	@%p2 bra 	$L__BB0_4;
	mov.u32 	%r3, %ntid.x;
	cvta.to.global.u64 	%rd2, %rd4;
	mov.u32 	%r25, smem;
	mov.u32 	%r48, %r54;
$L__BB0_3:
	cvt.s64.s32 	%rd8, %r48;
	add.s64 	%rd9, %rd1, %rd8;
	shl.b64 	%rd10, %rd9, 2;
	add.s64 	%rd11, %rd2, %rd10;
	ld.global.nc.f32 	%f9, [%rd11];
	shl.b32 	%r24, %r48, 2;
	add.s32 	%r26, %r25, %r24;
	st.shared.f32 	[%r26], %f9;
	add.s32 	%r48, %r48, %r3;
	setp.lt.s32 	%p3, %r48, %r22;
	@%p3 bra 	$L__BB0_3;
$L__BB0_4:
	setp.ge.s32 	%p4, %r54, %r22;
	bar.sync 	0;
	mov.f32 	%f39, 0fFF800000;
	@%p4 bra 	$L__BB0_7;
	mov.f32 	%f39, 0fFF800000;
	mov.u32 	%r6, %ntid.x;
	mov.u32 	%r28, smem;
	mov.u32 	%r49, %r54;
$L__BB0_6:
	shl.b32 	%r27, %r49, 2;
	add.s32 	%r29, %r28, %r27;
	ld.shared.f32 	%f12, [%r29];
	max.f32 	%f39, %f39, %f12;
	add.s32 	%r49, %r49, %r6;
	setp.lt.s32 	%p5, %r49, %r22;
	@%p5 bra 	$L__BB0_6;
$L__BB0_7:
	shl.b32 	%r30, %r22, 2;
	mov.u32 	%r31, smem;
	add.s32 	%r9, %r31, %r30;
	shl.b32 	%r32, %r54, 2;
	add.s32 	%r10, %r9, %r32;
	st.shared.f32 	[%r10], %f39;
	bar.sync 	0;
	mov.u32 	%r11, %ntid.x;
	setp.lt.u32 	%p6, %r11, 2;
	@%p6 bra 	$L__BB0_12;
	mov.u32 	%r50, %r11;
$L__BB0_9:
	shr.u32 	%r13, %r50, 1;
	setp.ge.u32 	%p7, %r54, %r13;
	@%p7 bra 	$L__BB0_11;
	ld.shared.f32 	%f13, [%r10];
	shl.b32 	%r33, %r13, 2;
	add.s32 	%r34, %r10, %r33;
	ld.shared.f32 	%f14, [%r34];
	max.f32 	%f15, %f13, %f14;
	st.shared.f32 	[%r10], %f15;
$L__BB0_11:
	bar.sync 	0;
	setp.gt.u32 	%p8, %r50, 3;
	mov.u32 	%r50, %r13;
	@%p8 bra 	$L__BB0_9;
$L__BB0_12:
	setp.ge.s32 	%p9, %r54, %r22;
	mov.f32 	%f41, 0f00000000;
	@%p9 bra 	$L__BB0_15;
	ld.shared.f32 	%f4, [%r9];
	mov.f32 	%f41, 0f00000000;
	mov.u32 	%r51, %r54;
$L__BB0_14:
	shl.b32 	%r35, %r51, 2;
	add.s32 	%r37, %r31, %r35;
	ld.shared.f32 	%f18, [%r37];
	sub.f32 	%f19, %f18, %f4;
	fma.rn.f32 	%f20, %f19, 0f3BBB989D, 0f3F000000;
	cvt.sat.f32.f32 	%f21, %f20;
	mov.f32 	%f22, 0f4B400001;
	mov.f32 	%f23, 0f437C0000;
	fma.rm.f32 	%f24, %f21, %f23, %f22;
	add.f32 	%f25, %f24, 0fCB40007F;
	neg.f32 	%f26, %f25;
	fma.rn.f32 	%f27, %f19, 0f3FB8AA3B, %f26;
	fma.rn.f32 	%f28, %f19, 0f32A57060, %f27;
	mov.b32 	%r38, %f24;
	shl.b32 	%r39, %r38, 23;
	mov.b32 	%f29, %r39;
	ex2.approx.ftz.f32 	%f30, %f28;
	mul.f32 	%f31, %f30, %f29;
	st.shared.f32 	[%r37], %f31;
	add.f32 	%f41, %f41, %f31;
	add.s32 	%r51, %r51, %r11;
	setp.lt.s32 	%p10, %r51, %r22;
	@%p10 bra 	$L__BB0_14;
$L__BB0_15:
	setp.lt.u32 	%p11, %r11, 2;
	st.shared.f32 	[%r10], %f41;
	bar.sync 	0;
	@%p11 bra 	$L__BB0_20;
	mov.u32 	%r52, %r11;
$L__BB0_17:
	shr.u32 	%r17, %r52, 1;
	setp.ge.u32 	%p12, %r54, %r17;
	@%p12 bra 	$L__BB0_19;
	shl.b32 	%r40, %r17, 2;
	add.s32 	%r41, %r10, %r40;
	ld.shared.f32 	%f32, [%r41];
	ld.shared.f32 	%f33, [%r10];
	add.f32 	%f34, %f32, %f33;
	st.shared.f32 	[%r10], %f34;
$L__BB0_19:
	bar.sync 	0;
	setp.gt.u32 	%p13, %r52, 3;
	mov.u32 	%r52, %r17;
	@%p13 bra 	$L__BB0_17;
$L__BB0_20:
	setp.ge.s32 	%p14, %r54, %r22;
	@%p14 bra 	$L__BB0_23;
	ld.shared.f32 	%f8, [%r9];
	mov.u32 	%r53, %r54;
$L__BB0_22:
	shl.b32 	%r42, %r53, 2;
	add.s32 	%r44, %r31, %r42;
	ld.shared.f32 	%f35, [%r44];
	div.rn.f32 	%f36, %f35, %f8;
	st.shared.f32 	[%r44], %f36;
	add.s32 	%r53, %r53, %r11;
	setp.lt.s32 	%p15, %r53, %r22;
	@%p15 bra 	$L__BB0_22;
$L__BB0_23:
	setp.ge.s32 	%p16, %r54, %r22;
	bar.sync 	0;
	@%p16 bra 	$L__BB0_26;
	cvta.to.global.u64 	%rd3, %rd5;
$L__BB0_25:
	shl.b32 	%r45, %r54, 2;
	add.s32 	%r47, %r31, %r45;
	ld.shared.f32 	%f37, [%r47];
	cvt.s64.s32 	%rd12, %r54;
	add.s64 	%rd13, %rd1, %rd12;
	shl.b64 	%rd14, %rd13, 2;
	add.s64 	%rd15, %rd3, %rd14;
	st.global.f32 	[%rd15], %f37;
	add.s32 	%r54, %r54, %r11;
	setp.lt.s32 	%p17, %r54, %r22;
	@%p17 bra 	$L__BB0_25;
$L__BB0_26:
	ret;

}


// ===== COMPILED SASS (sm_100) =====

	.target	sm_100

	.elftype	@"ET_EXEC"


//--------------------- .note.nv.tkinfo           --------------------------
	.section	.note.nv.tkinfo,"",@"SHT_NOTE"
	.sectionflags	@"SHF_NOTE_NV_TKINFO"
	.tkinfo
        /*0018*/ 	.word	0x00000002
        /*0030*/ 	.string	""
        /*0030*/ 	.string	"ptxas"
        /*0030*/ 	.string	"Cuda compilation tools, release 13.0, V13.0.88"
        /*0030*/ 	.string	"Build cuda_13.0.r13.0/compiler.36424714_0"
        /*0030*/ 	.string	"-arch sm_100 -m 64 "



//--------------------- .note.nv.cuinfo           --------------------------
	.section	.note.nv.cuinfo,"",@"SHT_NOTE"
	.sectionflags	@"SHF_NOTE_NV_CUINFO"
        /*0018*/ 	.short	0x0002
        /*001a*/ 	.short	0x0064
        /*001c*/ 	.short	0x0082
	.zero		2


//--------------------- .nv.info                  --------------------------
	.section	.nv.info,"",@"SHT_CUDA_INFO"
	.align	4


	//----- nvinfo : EIATTR_REGCOUNT
	.align		4
        /*0000*/ 	.byte	0x04, 0x2f
        /*0002*/ 	.short	(.L_1 - .L_0)
	.align		4
.L_0:
        /*0004*/ 	.word	index@(_Z29softmax_naive_baseline_kernelPKfPfii)
        /*0008*/ 	.word	0x00000012


	//----- nvinfo : EIATTR_FRAME_SIZE
	.align		4
.L_1:
        /*000c*/ 	.byte	0x04, 0x11
        /*000e*/ 	.short	(.L_3 - .L_2)
	.align		4
.L_2:
        /*0010*/ 	.word	index@($__internal_0_$__cuda_sm3x_div_rn_noftz_f32_slowpath)
        /*0014*/ 	.word	0x00000000


	//----- nvinfo : EIATTR_FRAME_SIZE
	.align		4
.L_3:
        /*0018*/ 	.byte	0x04, 0x11
        /*001a*/ 	.short	(.L_5 - .L_4)
	.align		4
.L_4:
        /*001c*/ 	.word	index@(_Z29softmax_naive_baseline_kernelPKfPfii)
        /*0020*/ 	.word	0x00000000


	//----- nvinfo : EIATTR_MIN_STACK_SIZE
	.align		4
.L_5:
        /*0024*/ 	.byte	0x04, 0x12
        /*0026*/ 	.short	(.L_7 - .L_6)
	.align		4
.L_6:
        /*0028*/ 	.word	index@(_Z29softmax_naive_baseline_kernelPKfPfii)
        /*002c*/ 	.word	0x00000000
.L_7:


//--------------------- .nv.compat                --------------------------
	.section	.nv.compat,"",@"SHT_CUDA_COMPAT_INFO"
	.align	4
        /*0000*/ 	.byte	0x02, 0x09, 0x00, 0x00, 0x02, 0x02, 0x01, 0x00, 0x02, 0x05, 0x05, 0x00, 0x03, 0x07, 0x01, 0x01
        /*0010*/ 	.byte	0x02, 0x03, 0x00, 0x00, 0x02, 0x06, 0x01, 0x00, 0x04, 0x0b, 0x08, 0x00, 0x01, 0x00, 0x00, 0x00
        /*0020*/ 	.byte	0x00, 0x00, 0x00, 0x00


//--------------------- .nv.info._Z29softmax_naive_baseline_kernelPKfPfii --------------------------
	.section	.nv.info._Z29softmax_naive_baseline_kernelPKfPfii,"",@"SHT_CUDA_INFO"
	.sectionflags	@""
	.align	4


	//----- nvinfo : EIATTR_CUDA_API_VERSION
	.align		4
        /*0000*/ 	.byte	0x04, 0x37
        /*0002*/ 	.short	(.L_9 - .L_8)
.L_8:
        /*0004*/ 	.word	0x00000082


	//----- nvinfo : EIATTR_KPARAM_INFO
	.align		4
.L_9:
        /*0008*/ 	.byte	0x04, 0x17
        /*000a*/ 	.short	(.L_11 - .L_10)
.L_10:
        /*000c*/ 	.word	0x00000000
        /*0010*/ 	.short	0x0003
        /*0012*/ 	.short	0x0014
        /*0014*/ 	.byte	0x00, 0xf0, 0x11, 0x00


	//----- nvinfo : EIATTR_KPARAM_INFO
	.align		4
.L_11:
        /*0018*/ 	.byte	0x04, 0x17
        /*001a*/ 	.short	(.L_13 - .L_12)
.L_12:
        /*001c*/ 	.word	0x00000000
        /*0020*/ 	.short	0x0002
        /*0022*/ 	.short	0x0010
        /*0024*/ 	.byte	0x00, 0xf0, 0x11, 0x00


	//----- nvinfo : EIATTR_KPARAM_INFO
	.align		4
.L_13:
        /*0028*/ 	.byte	0x04, 0x17
        /*002a*/ 	.short	(.L_15 - .L_14)
.L_14:
        /*002c*/ 	.word	0x00000000
        /*0030*/ 	.short	0x0001
        /*0032*/ 	.short	0x0008
        /*0034*/ 	.byte	0x00, 0xf5, 0x21, 0x00


	//----- nvinfo : EIATTR_KPARAM_INFO
	.align		4
.L_15:
        /*0038*/ 	.byte	0x04, 0x17
        /*003a*/ 	.short	(.L_17 - .L_16)
.L_16:
        /*003c*/ 	.word	0x00000000
        /*0040*/ 	.short	0x0000
        /*0042*/ 	.short	0x0000
        /*0044*/ 	.byte	0x00, 0xf5, 0x21, 0x00


	//----- nvinfo : EIATTR_SPARSE_MMA_MASK
	.align		4
.L_17:
        /*0048*/ 	.byte	0x03, 0x50
        /*004a*/ 	.short	0x0000


	//----- nvinfo : EIATTR_MAXREG_COUNT
	.align		4
        /*004c*/ 	.byte	0x03, 0x1b
        /*004e*/ 	.short	0x00ff


	//----- nvinfo : EIATTR_NUM_BARRIERS
	.align		4
        /*0050*/ 	.byte	0x02, 0x4c
        /*0052*/ 	.byte	0x01
	.zero		1


	//----- nvinfo : EIATTR_MERCURY_ISA_VERSION
	.align		4
        /*0054*/ 	.byte	0x03, 0x5f
        /*0056*/ 	.short	0x0101


	//----- nvinfo : EIATTR_VRC_CTA_INIT_COUNT
	.align		4
        /*0058*/ 	.byte	0x02, 0x4a
	.zero		1
	.zero		1


	//----- nvinfo : EIATTR_EXIT_INSTR_OFFSETS
	.align		4
        /*005c*/ 	.byte	0x04, 0x1c
        /*005e*/ 	.short	(.L_19 - .L_18)


	//   ....[0]....
.L_18:
        /*0060*/ 	.word	0x00000040


	//   ....[1]....
        /*0064*/ 	.word	0x00000910


	//   ....[2]....
        /*0068*/ 	.word	0x000009d0


	//----- nvinfo : EIATTR_CRS_STACK_SIZE
	.align		4
.L_19:
        /*006c*/ 	.byte	0x04, 0x1e
        /*006e*/ 	.short	(.L_21 - .L_20)
.L_20:
        /*0070*/ 	.word	0x00000000


	//----- nvinfo : EIATTR_CBANK_PARAM_SIZE
	.align		4
.L_21:
        /*0074*/ 	.byte	0x03, 0x19
        /*0076*/ 	.short	0x0018


	//----- nvinfo : EIATTR_PARAM_CBANK
	.align		4
        /*0078*/ 	.byte	0x04, 0x0a
        /*007a*/ 	.short	(.L_23 - .L_22)
	.align		4
.L_22:
        /*007c*/ 	.word	index@(.nv.constant0._Z29softmax_naive_baseline_kernelPKfPfii)
        /*0080*/ 	.short	0x0380
        /*0082*/ 	.short	0x0018


	//----- nvinfo : EIATTR_SW_WAR
	.align		4
.L_23:
        /*0084*/ 	.byte	0x04, 0x36
        /*0086*/ 	.short	(.L_25 - .L_24)
.L_24:
        /*0088*/ 	.word	0x00000008
.L_25:


//--------------------- .nv.callgraph             --------------------------
	.section	.nv.callgraph,"",@"SHT_CUDA_CALLGRAPH"
	.align	4
	.sectionentsize	8
	.align		4
        /*0000*/ 	.word	0x00000000
	.align		4
        /*0004*/ 	.word	0xffffffff
	.align		4
        /*0008*/ 	.word	0x00000000
	.align		4
        /*000c*/ 	.word	0xfffffffe
	.align		4
        /*0010*/ 	.word	0x00000000
	.align		4
        /*0014*/ 	.word	0xfffffffd
	.align		4
        /*0018*/ 	.word	0x00000000
	.align		4
        /*001c*/ 	.word	0xfffffffc


//--------------------- .text._Z29softmax_naive_baseline_kernelPKfPfii --------------------------
	.section	.text._Z29softmax_naive_baseline_kernelPKfPfii,"ax",@progbits
	.align	128
        .global         _Z29softmax_naive_baseline_kernelPKfPfii
        .type           _Z29softmax_naive_baseline_kernelPKfPfii,@function
        .size           _Z29softmax_naive_baseline_kernelPKfPfii,(.L_x_31 - _Z29softmax_naive_baseline_kernelPKfPfii)
        .other          _Z29softmax_naive_baseline_kernelPKfPfii,@"STO_CUDA_ENTRY STV_DEFAULT"
_Z29softmax_naive_baseline_kernelPKfPfii:
.text._Z29softmax_naive_baseline_kernelPKfPfii:
[----:B------:R-:W-:Y:S08]  /*0000*/  LDC R1, c[0x0][0x37c] ;  /* 0x0000df00ff017b82 */ /* 0x000ff00000000800 */
[----:B------:R-:W0:Y:S08]  /*0010*/  S2UR UR4, SR_CTAID.X ;  /* 0x00000000000479c3 */ /* 0x000e300000002500 */
[----:B------:R-:W0:Y:S02]  /*0020*/  LDC R0, c[0x0][0x390] ;  /* 0x0000e400ff007b82 */ /* 0x000e240000000800 */
[----:B0-----:R-:W-:-:S13]  /*0030*/  ISETP.LE.AND P0, PT, R0, UR4, PT ;  /* 0x0000000400007c0c */ /* 0x001fda000bf03270 */
[----:B------:R-:W-:Y:S05]  /*0040*/  @P0 EXIT ;  /* 0x000000000000094d */ /* 0x000fea0003800000 */
[----:B------:R-:W0:Y:S01]  /*0050*/  S2R R2, SR_TID.X ;  /* 0x0000000000027919 */ /* 0x000e220000002100 */
[----:B------:R-:W1:Y:S01]  /*0060*/  LDCU UR6, c[0x0][0x394] ;  /* 0x00007280ff0677ac */ /* 0x000e620008000800 */
[----:B------:R-:W-:Y:S01]  /*0070*/  BSSY.RECONVERGENT B0, `(.L_x_0) ;  /* 0x000001a000007945 */ /* 0x000fe20003800200 */
[----:B------:R-:W-:Y:S01]  /*0080*/  IMAD.MOV.U32 R9, RZ, RZ, -0x800000 ;  /* 0xff800000ff097424 */ /* 0x000fe200078e00ff */
[----:B------:R-:W2:Y:S01]  /*0090*/  LDCU.64 UR10, c[0x0][0x358] ;  /* 0x00006b00ff0a77ac */ /* 0x000ea20008000a00 */
[----:B------:R-:W3:Y:S01]  /*00a0*/  LDCU.64 UR8, c[0x0][0x380] ;  /* 0x00007000ff0877ac */ /* 0x000ee20008000a00 */
[----:B-1----:R-:W-:Y:S02]  /*00b0*/  USHF.R.S32.HI UR5, URZ, 0x1f, UR6 ;  /* 0x0000001fff057899 */ /* 0x002fe40008011406 */
[----:B------:R-:W-:Y:S02]  /*00c0*/  UIMAD.WIDE.U32 UR12, UR4, UR6, URZ ;  /* 0x00000006040c72a5 */ /* 0x000fe4000f8e00ff */
[----:B------:R-:W-:-:S04]  /*00d0*/  UIMAD UR5, UR5, UR4, URZ ;  /* 0x00000004050572a4 */ /* 0x000fc8000f8e02ff */
[----:B------:R-:W-:Y:S01]  /*00e0*/  UIADD3 UR5, UPT, UPT, UR13, UR5, URZ ;  /* 0x000000050d057290 */ /* 0x000fe2000fffe0ff */
[C---:B0-----:R-:W-:Y:S02]  /*00f0*/  ISETP.GE.AND P1, PT, R2.reuse, UR6, PT ;  /* 0x0000000602007c0c */ /* 0x041fe4000bf26270 */
[----:B------:R-:W-:-:S11]  /*0100*/  ISETP.GE.AND P0, PT, R2, UR6, PT ;  /* 0x0000000602007c0c */ /* 0x000fd6000bf06270 */
[----:B--23--:R-:W-:Y:S05]  /*0110*/  @P1 BRA `(.L_x_1) ;  /* 0x00000000003c1947 */ /* 0x00cfea0003800000 */
[----:B------:R-:W0:Y:S01]  /*0120*/  S2R R5, SR_CgaCtaId ;  /* 0x0000000000057919 */ /* 0x000e220000008800 */
[----:B------:R-:W1:Y:S01]  /*0130*/  LDC R6, c[0x0][0x360] ;  /* 0x0000d800ff067b82 */ /* 0x000e620000000800 */
[----:B------:R-:W-:Y:S01]  /*0140*/  MOV R0, 0x400 ;  /* 0x0000040000007802 */ /* 0x000fe20000000f00 */
[----:B------:R-:W-:-:S03]  /*0150*/  IMAD.MOV.U32 R3, RZ, RZ, R2 ;  /* 0x000000ffff037224 */ /* 0x000fc600078e0002 */
[----:B0-----:R-:W-:-:S07]  /*0160*/  LEA R0, R5, R0, 0x18 ;  /* 0x0000000005007211 */ /* 0x001fce00078ec0ff */
.L_x_2:
[----:B------:R-:W-:-:S04]  /*0170*/  IADD3 R5, P1, PT, R3, UR12, RZ ;  /* 0x0000000c03057c10 */ /* 0x000fc8000ff3e0ff */
[----:B------:R-:W-:Y:S02]  /*0180*/  LEA.HI.X.SX32 R8, R3, UR5, 0x1, P1 ;  /* 0x0000000503087c11 */ /* 0x000fe400088f0eff */
[----:B0-----:R-:W-:-:S04]  /*0190*/  LEA R4, P1, R5, UR8, 0x2 ;  /* 0x0000000805047c11 */ /* 0x001fc8000f8210ff */
[----:B------:R-:W-:-:S05]  /*01a0*/  LEA.HI.X R5, R5, UR9, R8, 0x2, P1 ;  /* 0x0000000905057c11 */ /* 0x000fca00088f1408 */
[----:B------:R-:W2:Y:S01]  /*01b0*/  LDG.E.CONSTANT R4, desc[UR10][R4.64] ;  /* 0x0000000a04047981 */ /* 0x000ea2000c1e9900 */
[----:B------:R-:W-:Y:S02]  /*01c0*/  IMAD R7, R3, 0x4, R0 ;  /* 0x0000000403077824 */ /* 0x000fe400078e0200 */
[----:B-1----:R-:W-:-:S05]  /*01d0*/  IMAD.IADD R3, R6, 0x1, R3 ;  /* 0x0000000106037824 */ /* 0x002fca00078e0203 */
[----:B------:R-:W-:Y:S01]  /*01e0*/  ISETP.GE.AND P1, PT, R3, UR6, PT ;  /* 0x0000000603007c0c */ /* 0x000fe2000bf26270 */
[----:B--2---:R0:W-:-:S12]  /*01f0*/  STS [R7], R4 ;  /* 0x0000000407007388 */ /* 0x0041d80000000800 */
[----:B------:R-:W-:Y:S05]  /*0200*/  @!P1 BRA `(.L_x_2) ;  /* 0xfffffffc00d89947 */ /* 0x000fea000383ffff */
.L_x_1:
[----:B------:R-:W-:Y:S05]  /*0210*/  BSYNC.RECONVERGENT B0 ;  /* 0x0000000000007941 */ /* 0x000fea0003800200 */
.L_x_0:
[----:B------:R-:W-:Y:S06]  /*0220*/  BAR.SYNC.DEFER_BLOCKING 0x0 ;  /* 0x0000000000007b1d */ /* 0x000fec0000010000 */
[----:B------:R-:W-:Y:S04]  /*0230*/  BSSY.RECONVERGENT B0, `(.L_x_3) ;  /* 0x000000e000007945 */ /* 0x000fe80003800200 */
[----:B------:R-:W-:Y:S05]  /*0240*/  @P0 BRA `(.L_x_4) ;  /* 0x0000000000300947 */ /* 0x000fea0003800000 */
[----:B------:R-:W0:Y:S01]  /*0250*/  S2R R3, SR_CgaCtaId ;  /* 0x0000000000037919 */ /* 0x000e220000008800 */
[----:B------:R-:W1:Y:S01]  /*0260*/  LDC R5, c[0x0][0x360] ;  /* 0x0000d800ff057b82 */ /* 0x000e620000000800 */
[----:B------:R-:W-:Y:S01]  /*0270*/  MOV R0, 0x400 ;  /* 0x0000040000007802 */ /* 0x000fe20000000f00 */
[----:B------:R-:W-:-:S03]  /*0280*/  IMAD.MOV.U32 R9, RZ, RZ, -0x800000 ;  /* 0xff800000ff097424 */ /* 0x000fc600078e00ff */
[----:B0-----:R-:W-:Y:S01]  /*0290*/  LEA R7, R3, R0, 0x18 ;  /* 0x0000000003077211 */ /* 0x001fe200078ec0ff */
[----:B------:R-:W-:-:S07]  /*02a0*/  IMAD.MOV.U32 R0, RZ, RZ, R2 ;  /* 0x000000ffff007224 */ /* 0x000fce00078e0002 */
.L_x_5:
[----:B------:R-:W-:Y:S02]  /*02b0*/  IMAD R3, R0, 0x4, R7 ;  /* 0x0000000400037824 */ /* 0x000fe400078e0207 */
[----:B-1----:R-:W-:-:S03]  /*02c0*/  IMAD.IADD R0, R5, 0x1, R0 ;  /* 0x0000000105007824 */ /* 0x002fc600078e0200 */
[----:B------:R-:W0:Y:S02]  /*02d0*/  LDS R4, [R3] ;  /* 0x0000000003047984 */ /* 0x000e240000000800 */
[----:B------:R-:W-:Y:S02]  /*02e0*/  ISETP.GE.AND P0, PT, R0, UR6, PT ;  /* 0x0000000600007c0c */ /* 0x000fe4000bf06270 */
[----:B0-----:R-:W-:-:S11]  /*02f0*/  FMNMX R9, R4, R9, !PT ;  /* 0x0000000904097209 */ /* 0x001fd60007800000 */
[----:B------:R-:W-:Y:S05]  /*0300*/  @!P0 BRA `(.L_x_5) ;  /* 0xfffffffc00e88947 */ /* 0x000fea000383ffff */
.L_x_4:
[----:B------:R-:W-:Y:S05]  /*0310*/  BSYNC.RECONVERGENT B0 ;  /* 0x0000000000007941 */ /* 0x000fea0003800200 */
.L_x_3:
[----:B------:R-:W1:Y:S01]  /*0320*/  S2UR UR7, SR_CgaCtaId ;  /* 0x00000000000779c3 */ /* 0x000e620000008800 */
[----:B------:R-:W-:Y:S01]  /*0330*/  UMOV UR4, 0x400 ;  /* 0x0000040000047882 */ /* 0x000fe20000000000 */
[----:B------:R-:W2:Y:S01]  /*0340*/  LDCU UR8, c[0x0][0x360] ;  /* 0x00006c00ff0877ac */ /* 0x000ea20008000800 */
[----:B------:R-:W-:Y:S01]  /*0350*/  IMAD.MOV.U32 R11, RZ, RZ, RZ ;  /* 0x000000ffff0b7224 */ /* 0x000fe200078e00ff */
[----:B------:R-:W3:Y:S01]  /*0360*/  LDCU UR9, c[0x0][0x394] ;  /* 0x00007280ff0977ac */ /* 0x000ee20008000800 */
[----:B--2---:R-:W-:Y:S02]  /*0370*/  UISETP.GE.U32.AND UP0, UPT, UR8, 0x2, UPT ;  /* 0x000000020800788c */ /* 0x004fe4000bf06070 */
[----:B-1----:R-:W-:Y:S01]  /*0380*/  ULEA UR7, UR7, UR4, 0x18 ;  /* 0x0000000407077291 */ /* 0x002fe2000f8ec0ff */
[----:B---3--:R-:W-:-:S03]  /*0390*/  ISETP.GE.AND P1, PT, R2, UR9, PT ;  /* 0x0000000902007c0c */ /* 0x008fc6000bf26270 */
[----:B------:R-:W-:-:S06]  /*03a0*/  ULEA UR4, UR6, UR7, 0x2 ;  /* 0x0000000706047291 */ /* 0x000fcc000f8e10ff */
[----:B------:R-:W-:-:S05]  /*03b0*/  LEA R0, R2, UR4, 0x2 ;  /* 0x0000000402007c11 */ /* 0x000fca000f8e10ff */
[----:B------:R1:W-:Y:S01]  /*03c0*/  STS [R0], R9 ;  /* 0x0000000900007388 */ /* 0x0003e20000000800 */
[----:B------:R-:W-:Y:S06]  /*03d0*/  BAR.SYNC.DEFER_BLOCKING 0x0 ;  /* 0x0000000000007b1d */ /* 0x000fec0000010000 */
[----:B------:R-:W-:Y:S05]  /*03e0*/  BRA.U !UP0, `(.L_x_6) ;  /* 0x0000000108307547 */ /* 0x000fea000b800000 */
[----:B------:R-:W-:-:S07]  /*03f0*/  IMAD.U32 R3, RZ, RZ, UR8 ;  /* 0x00000008ff037e24 */ /* 0x000fce000f8e00ff */
.L_x_7:
[----:B-1----:R-:W-:-:S04]  /*0400*/  SHF.R.U32.HI R9, RZ, 0x1, R3 ;  /* 0x00000001ff097819 */ /* 0x002fc80000011603 */
[----:B------:R-:W-:-:S13]  /*0410*/  ISETP.GE.U32.AND P0, PT, R2, R9, PT ;  /* 0x000000090200720c */ /* 0x000fda0003f06070 */
[----:B------:R-:W-:Y:S01]  /*0420*/  @!P0 IMAD R5, R9, 0x4, R0 ;  /* 0x0000000409058824 */ /* 0x000fe200078e0200 */
[----:B0-----:R-:W-:Y:S05]  /*0430*/  @!P0 LDS R4, [R0] ;  /* 0x0000000000048984 */ /* 0x001fea0000000800 */
[----:B------:R-:W0:Y:S02]  /*0440*/  @!P0 LDS R5, [R5] ;  /* 0x0000000005058984 */ /* 0x000e240000000800 */
[----:B0-----:R-:W-:-:S05]  /*0450*/  @!P0 FMNMX R7, R4, R5, !PT ;  /* 0x0000000504078209 */ /* 0x001fca0007800000 */
[----:B------:R2:W-:Y:S01]  /*0460*/  @!P0 STS [R0], R7 ;  /* 0x0000000700008388 */ /* 0x0005e20000000800 */
[----:B------:R-:W-:Y:S01]  /*0470*/  BAR.SYNC.DEFER_BLOCKING 0x0 ;  /* 0x0000000000007b1d */ /* 0x000fe20000010000 */
[----:B------:R-:W-:Y:S01]  /*0480*/  ISETP.GT.U32.AND P0, PT, R3, 0x3, PT ;  /* 0x000000030300780c */ /* 0x000fe20003f04070 */
[----:B------:R-:W-:-:S12]  /*0490*/  IMAD.MOV.U32 R3, RZ, RZ, R9 ;  /* 0x000000ffff037224 */ /* 0x000fd800078e0009 */
[----:B--2---:R-:W-:Y:S05]  /*04a0*/  @P0 BRA `(.L_x_7) ;  /* 0xfffffffc00d40947 */ /* 0x004fea000383ffff */
.L_x_6:
[----:B------:R-:W-:Y:S04]  /*04b0*/  BSSY.RECONVERGENT B0, `(.L_x_8) ;  /* 0x0000017000007945 */ /* 0x000fe80003800200 */
[----:B------:R-:W-:Y:S05]  /*04c0*/  @P1 BRA `(.L_x_9) ;  /* 0x0000000000541947 */ /* 0x000fea0003800000 */
[----:B------:R-:W2:Y:S01]  /*04d0*/  LDS R3, [UR4] ;  /* 0x00000004ff037984 */ /* 0x000ea20008000800 */
[----:B------:R-:W-:Y:S02]  /*04e0*/  IMAD.MOV.U32 R11, RZ, RZ, RZ ;  /* 0x000000ffff0b7224 */ /* 0x000fe400078e00ff */
[----:B0-----:R-:W-:Y:S02]  /*04f0*/  IMAD.MOV.U32 R4, RZ, RZ, R2 ;  /* 0x000000ffff047224 */ /* 0x001fe400078e0002 */
[----:B------:R-:W-:Y:S02]  /*0500*/  IMAD.MOV.U32 R13, RZ, RZ, 0x3bbb989d ;  /* 0x3bbb989dff0d7424 */ /* 0x000fe400078e00ff */
[----:B------:R-:W-:-:S07]  /*0510*/  IMAD.MOV.U32 R8, RZ, RZ, 0x437c0000 ;  /* 0x437c0000ff087424 */ /* 0x000fce00078e00ff */
.L_x_10:
[C---:B---3--:R-:W-:Y:S01]  /*0520*/  LEA R5, R4.reuse, UR7, 0x2 ;  /* 0x0000000704057c11 */ /* 0x048fe2000f8e10ff */
[----:B------:R-:W-:-:S04]  /*0530*/  VIADD R4, R4, UR8 ;  /* 0x0000000804047c36 */ /* 0x000fc80008000000 */
[----:B------:R-:W2:Y:S01]  /*0540*/  LDS R6, [R5] ;  /* 0x0000000005067984 */ /* 0x000ea20000000800 */
[----:B------:R-:W-:Y:S01]  /*0550*/  ISETP.GE.AND P0, PT, R4, UR9, PT ;  /* 0x0000000904007c0c */ /* 0x000fe2000bf06270 */
[----:B--2---:R-:W-:-:S04]  /*0560*/  FADD R6, -R3, R6 ;  /* 0x0000000603067221 */ /* 0x004fc80000000100 */
[----:B------:R-:W-:-:S04]  /*0570*/  FFMA.SAT R7, R6, R13, 0.5 ;  /* 0x3f00000006077423 */ /* 0x000fc8000000200d */
[----:B------:R-:W-:-:S04]  /*0580*/  FFMA.RM R7, R7, R8, 12582913 ;  /* 0x4b40000107077423 */ /* 0x000fc80000004008 */
[C---:B-1----:R-:W-:Y:S01]  /*0590*/  FADD R9, R7.reuse, -12583039 ;  /* 0xcb40007f07097421 */ /* 0x042fe20000000000 */
[----:B------:R-:W-:-:S03]  /*05a0*/  IMAD.SHL.U32 R7, R7, 0x800000, RZ ;  /* 0x0080000007077824 */ /* 0x000fc600078e00ff */
[----:B------:R-:W-:-:S04]  /*05b0*/  FFMA R9, R6, 1.4426950216293334961, -R9 ;  /* 0x3fb8aa3b06097823 */ /* 0x000fc80000000809 */
[----:B------:R-:W-:-:S04]  /*05c0*/  FFMA R9, R6, 1.925963033500011079e-08, R9 ;  /* 0x32a5706006097823 */ /* 0x000fc80000000009 */
[----:B------:R-:W0:Y:S02]  /*05d0*/  MUFU.EX2 R6, R9 ;  /* 0x0000000900067308 */ /* 0x000e240000000800 */
[----:B0-----:R-:W-:-:S04]  /*05e0*/  FMUL R6, R7, R6 ;  /* 0x0000000607067220 */ /* 0x001fc80000400000 */
[----:B------:R-:W-:Y:S01]  /*05f0*/  FADD R11, R6, R11 ;  /* 0x0000000b060b7221 */ /* 0x000fe20000000000 */
[----:B------:R3:W-:Y:S01]  /*0600*/  STS [R5], R6 ;  /* 0x0000000605007388 */ /* 0x0007e20000000800 */
[----:B------:R-:W-:Y:S05]  /*0610*/  @!P0 BRA `(.L_x_10) ;  /* 0xfffffffc00c08947 */ /* 0x000fea000383ffff */
.L_x_9:
[----:B------:R-:W-:Y:S05]  /*0620*/  BSYNC.RECONVERGENT B0 ;  /* 0x0000000000007941 */ /* 0x000fea0003800200 */
.L_x_8:
[----:B------:R2:W-:Y:S01]  /*0630*/  STS [R0], R11 ;  /* 0x0000000b00007388 */ /* 0x0005e20000000800 */
[----:B------:R-:W-:Y:S01]  /*0640*/  UISETP.GE.U32.AND UP0, UPT, UR8, 0x2, UPT ;  /* 0x000000020800788c */ /* 0x000fe2000bf06070 */
[----:B------:R-:W-:Y:S08]  /*0650*/  BAR.SYNC.DEFER_BLOCKING 0x0 ;  /* 0x0000000000007b1d */ /* 0x000ff00000010000 */
[----:B--2---:R-:W-:Y:S05]  /*0660*/  BRA.U !UP0, `(.L_x_11) ;  /* 0x0000000108307547 */ /* 0x004fea000b800000 */
[----:B------:R-:W-:-:S07]  /*0670*/  IMAD.U32 R3, RZ, RZ, UR8 ;  /* 0x00000008ff037e24 */ /* 0x000fce000f8e00ff */
.L_x_12:
[----:B0-----:R-:W-:-:S04]  /*0680*/  SHF.R.U32.HI R7, RZ, 0x1, R3 ;  /* 0x00000001ff077819 */ /* 0x001fc80000011603 */
[----:B------:R-:W-:-:S13]  /*0690*/  ISETP.GE.U32.AND P0, PT, R2, R7, PT ;  /* 0x000000070200720c */ /* 0x000fda0003f06070 */
[----:B------:R-:W-:Y:S01]  /*06a0*/  @!P0 IMAD R4, R7, 0x4, R0 ;  /* 0x0000000407048824 */ /* 0x000fe200078e0200 */
[----:B---3--:R-:W-:Y:S05]  /*06b0*/  @!P0 LDS R5, [R0] ;  /* 0x0000000000058984 */ /* 0x008fea0000000800 */
[----:B------:R-:W0:Y:S02]  /*06c0*/  @!P0 LDS R4, [R4] ;  /* 0x0000000004048984 */ /* 0x000e240000000800 */
[----:B0-----:R-:W-:-:S05]  /*06d0*/  @!P0 FADD R5, R4, R5 ;  /* 0x0000000504058221 */ /* 0x001fca0000000000 */
[----:B------:R2:W-:Y:S01]  /*06e0*/  @!P0 STS [R0], R5 ;  /* 0x0000000500008388 */ /* 0x0005e20000000800 */
[----:B------:R-:W-:Y:S01]  /*06f0*/  BAR.SYNC.DEFER_BLOCKING 0x0 ;  /* 0x0000000000007b1d */ /* 0x000fe20000010000 */
[----:B------:R-:W-:Y:S01]  /*0700*/  ISETP.GT.U32.AND P0, PT, R3, 0x3, PT ;  /* 0x000000030300780c */ /* 0x000fe20003f04070 */
[----:B------:R-:W-:-:S12]  /*0710*/  IMAD.MOV.U32 R3, RZ, RZ, R7 ;  /* 0x000000ffff037224 */ /* 0x000fd800078e0007 */
[----:B--2---:R-:W-:Y:S05]  /*0720*/  @P0 BRA `(.L_x_12) ;  /* 0xfffffffc00d40947 */ /* 0x004fea000383ffff */
.L_x_11:
[----:B------:R-:W2:Y:S01]  /*0730*/  LDCU UR6, c[0x0][0x394] ;  /* 0x00007280ff0677ac */ /* 0x000ea20008000800 */
[----:B------:R-:W-:Y:S01]  /*0740*/  BSSY.RECONVERGENT B0, `(.L_x_13) ;  /* 0x0000019000007945 */ /* 0x000fe20003800200 */
[----:B------:R-:W4:Y:S01]  /*0750*/  LDCU UR9, c[0x0][0x394] ;  /* 0x00007280ff0977ac */ /* 0x000f220008000800 */
[----:B--2---:R-:W-:-:S13]  /*0760*/  ISETP.GE.AND P0, PT, R2, UR6, PT ;  /* 0x0000000602007c0c */ /* 0x004fda000bf06270 */
[----:B----4-:R-:W-:Y:S05]  /*0770*/  @P0 BRA `(.L_x_14) ;  /* 0x0000000000540947 */ /* 0x010fea0003800000 */
[----:B------:R-:W2:Y:S01]  /*0780*/  LDS R3, [UR4] ;  /* 0x00000004ff037984 */ /* 0x000ea20008000800 */
[----:B0-----:R-:W-:-:S07]  /*0790*/  IMAD.MOV.U32 R4, RZ, RZ, R2 ;  /* 0x000000ffff047224 */ /* 0x001fce00078e0002 */
.L_x_17:
[C---:B---34-:R-:W-:Y:S01]  /*07a0*/  LEA R5, R4.reuse, UR7, 0x2 ;  /* 0x0000000704057c11 */ /* 0x058fe2000f8e10ff */
[----:B--2---:R-:W0:Y:S01]  /*07b0*/  MUFU.RCP R6, R3 ;  /* 0x0000000300067308 */ /* 0x004e220000001000 */
[----:B------:R-:W-:Y:S01]  /*07c0*/  VIADD R4, R4, UR8 ;  /* 0x0000000804047c36 */ /* 0x000fe20008000000 */
[----:B------:R-:W-:Y:S02]  /*07d0*/  BSSY.RECONVERGENT B1, `(.L_x_15) ;  /* 0x000000d000017945 */ /* 0x000fe40003800200 */
[----:B-1----:R-:W1:Y:S02]  /*07e0*/  LDS R0, [R5] ;  /* 0x0000000005007984 */ /* 0x002e640000000800 */
[----:B------:R-:W-:Y:S01]  /*07f0*/  ISETP.GE.AND P2, PT, R4, UR9, PT ;  /* 0x0000000904007c0c */ /* 0x000fe2000bf46270 */
[----:B0-----:R-:W-:-:S04]  /*0800*/  FFMA R7, -R3, R6, 1 ;  /* 0x3f80000003077423 */ /* 0x001fc80000000106 */
[----:B------:R-:W-:Y:S01]  /*0810*/  FFMA R7, R6, R7, R6 ;  /* 0x0000000706077223 */ /* 0x000fe20000000006 */
[----:B-1----:R-:W0:Y:S03]  /*0820*/  FCHK P0, R0, R3 ;  /* 0x0000000300007302 */ /* 0x002e260000000000 */
[----:B------:R-:W-:-:S04]  /*0830*/  FFMA R6, R0, R7, RZ ;  /* 0x0000000700067223 */ /* 0x000fc800000000ff */
[----:B------:R-:W-:-:S04]  /*0840*/  FFMA R8, -R3, R6, R0 ;  /* 0x0000000603087223 */ /* 0x000fc80000000100 */
[----:B------:R-:W-:Y:S01]  /*0850*/  FFMA R6, R7, R8, R6 ;  /* 0x0000000807067223 */ /* 0x000fe20000000006 */
[----:B0-----:R-:W-:Y:S06]  /*0860*/  @!P0 BRA `(.L_x_16) ;  /* 0x00000000000c8947 */ /* 0x001fec0003800000 */
[----:B------:R-:W-:-:S07]  /*0870*/  MOV R6, 0x890 ;  /* 0x0000089000067802 */ /* 0x000fce0000000f00 */
[----:B------:R-:W-:Y:S05]  /*0880*/  CALL.REL.NOINC `($__internal_0_$__cuda_sm3x_div_rn_noftz_f32_slowpath) ;  /* 0x0000000000547944 */ /* 0x000fea0003c00000 */
[----:B------:R-:W-:-:S07]  /*0890*/  IMAD.MOV.U32 R6, RZ, RZ, R0 ;  /* 0x000000ffff067224 */ /* 0x000fce00078e0000 */
.L_x_16:
[----:B------:R-:W-:Y:S05]  /*08a0*/  BSYNC.RECONVERGENT B1 ;  /* 0x0000000000017941 */ /* 0x000fea0003800200 */
.L_x_15:
[----:B------:R4:W-:Y:S01]  /*08b0*/  STS [R5], R6 ;  /* 0x0000000605007388 */ /* 0x0009e20000000800 */
[----:B------:R-:W-:Y:S05]  /*08c0*/  @!P2 BRA `(.L_x_17) ;  /* 0xfffffffc00b4a947 */ /* 0x000fea000383ffff */
.L_x_14:
[----:B------:R-:W-:Y:S05]  /*08d0*/  BSYNC.RECONVERGENT B0 ;  /* 0x0000000000007941 */ /* 0x000fea0003800200 */
.L_x_13:
[----:B------:R-:W2:Y:S01]  /*08e0*/  LDCU UR6, c[0x0][0x394] ;  /* 0x00007280ff0677ac */ /* 0x000ea20008000800 */
[----:B------:R-:W-:Y:S01]  /*08f0*/  BAR.SYNC.DEFER_BLOCKING 0x0 ;  /* 0x0000000000007b1d */ /* 0x000fe20000010000 */
[----:B--2---:R-:W-:-:S13]  /*0900*/  ISETP.GE.AND P0, PT, R2, UR6, PT ;  /* 0x0000000602007c0c */ /* 0x004fda000bf06270 */
[----:B------:R-:W-:Y:S05]  /*0910*/  @P0 EXIT ;  /* 0x000000000000094d */ /* 0x000fea0003800000 */
[----:B------:R-:W2:Y:S02]  /*0920*/  LDCU.64 UR14, c[0x0][0x388] ;  /* 0x00007100ff0e77ac */ /* 0x000ea40008000a00 */
.L_x_18:
[C---:B-1----:R-:W-:Y:S02]  /*0930*/  LEA R0, R2.reuse, UR7, 0x2 ;  /* 0x0000000702007c11 */ /* 0x042fe4000f8e10ff */
[----:B0--34-:R-:W-:-:S03]  /*0940*/  IADD3 R5, P0, PT, R2, UR12, RZ ;  /* 0x0000000c02057c10 */ /* 0x019fc6000ff1e0ff */
[----:B------:R-:W1:Y:S01]  /*0950*/  LDS R3, [R0] ;  /* 0x0000000000037984 */ /* 0x000e620000000800 */
[C---:B------:R-:W-:Y:S01]  /*0960*/  LEA.HI.X.SX32 R6, R2.reuse, UR5, 0x1, P0 ;  /* 0x0000000502067c11 */ /* 0x040fe200080f0eff */
[----:B------:R-:W-:Y:S01]  /*0970*/  VIADD R2, R2, UR8 ;  /* 0x0000000802027c36 */ /* 0x000fe20008000000 */
[----:B0-2---:R-:W-:-:S04]  /*0980*/  LEA R4, P0, R5, UR14, 0x2 ;  /* 0x0000000e05047c11 */ /* 0x005fc8000f8010ff */
[----:B------:R-:W-:Y:S02]  /*0990*/  LEA.HI.X R5, R5, UR15, R6, 0x2, P0 ;  /* 0x0000000f05057c11 */ /* 0x000fe400080f1406 */
[----:B------:R-:W-:-:S03]  /*09a0*/  ISETP.GE.AND P0, PT, R2, UR6, PT ;  /* 0x0000000602007c0c */ /* 0x000fc6000bf06270 */
[----:B-1----:R0:W-:Y:S10]  /*09b0*/  STG.E desc[UR10][R4.64], R3 ;  /* 0x0000000304007986 */ /* 0x0021f4000c10190a */
[----:B------:R-:W-:Y:S05]  /*09c0*/  @!P0 BRA `(.L_x_18) ;  /* 0xfffffffc00d88947 */ /* 0x000fea000383ffff */
[----:B------:R-:W-:Y:S05]  /*09d0*/  EXIT ;  /* 0x000000000000794d */ /* 0x000fea0003800000 */
        .weak           $__internal_0_$__cuda_sm3x_div_rn_noftz_f32_slowpath
        .type           $__internal_0_$__cuda_sm3x_div_rn_noftz_f32_slowpath,@function
        .size           $__internal_0_$__cuda_sm3x_div_rn_noftz_f32_slowpath,(.L_x_31 - $__internal_0_$__cuda_sm3x_div_rn_noftz_f32_slowpath)
$__internal_0_$__cuda_sm3x_div_rn_noftz_f32_slowpath:
[--C-:B------:R-:W-:Y:S01]  /*09e0*/  SHF.R.U32.HI R8, RZ, 0x17, R3.reuse ;  /* 0x00000017ff087819 */ /* 0x100fe20000011603 */
[----:B------:R-:W-:Y:S01]  /*09f0*/  BSSY.RECONVERGENT B2, `(.L_x_19) ;  /* 0x0000064000027945 */ /* 0x000fe20003800200 */
[--C-:B------:R-:W-:Y:S01]  /*0a00*/  SHF.R.U32.HI R7, RZ, 0x17, R0.reuse ;  /* 0x00000017ff077819 */ /* 0x100fe20000011600 */
[----:B------:R-:W-:Y:S01]  /*0a10*/  IMAD.MOV.U32 R9, RZ, RZ, R0 ;  /* 0x000000ffff097224 */ /* 0x000fe200078e0000 */
[----:B------:R-:W-:Y:S01]  /*0a20*/  LOP3.LUT R8, R8, 0xff, RZ, 0xc0, !PT ;  /* 0x000000ff08087812 */ /* 0x000fe200078ec0ff */
[----:B------:R-:W-:Y:S01]  /*0a30*/  IMAD.MOV.U32 R10, RZ, RZ, R3 ;  /* 0x000000ffff0a7224 */ /* 0x000fe200078e0003 */
[----:B------:R-:W-:-:S03]  /*0a40*/  LOP3.LUT R14, R7, 0xff, RZ, 0xc0, !PT ;  /* 0x000000ff070e7812 */ /* 0x000fc600078ec0ff */
[----:B------:R-:W-:Y:S02]  /*0a50*/  VIADD R11, R8, 0xffffffff ;  /* 0xffffffff080b7836 */ /* 0x000fe40000000000 */
[----:B------:R-:W-:-:S03]  /*0a60*/  VIADD R12, R14, 0xffffffff ;  /* 0xffffffff0e0c7836 */ /* 0x000fc60000000000 */
[----:B------:R-:W-:-:S04]  /*0a70*/  ISETP.GT.U32.AND P0, PT, R11, 0xfd, PT ;  /* 0x000000fd0b00780c */ /* 0x000fc80003f04070 */
[----:B------:R-:W-:-:S13]  /*0a80*/  ISETP.GT.U32.OR P0, PT, R12, 0xfd, P0 ;  /* 0x000000fd0c00780c */ /* 0x000fda0000704470 */
[----:B------:R-:W-:Y:S01]  /*0a90*/  @!P0 IMAD.MOV.U32 R7, RZ, RZ, RZ ;  /* 0x000000ffff078224 */ /* 0x000fe200078e00ff */
[----:B------:R-:W-:Y:S06]  /*0aa0*/  @!P0 BRA `(.L_x_20) ;  /* 0x00000000005c8947 */ /* 0x000fec0003800000 */
[----:B------:R-:W-:Y:S02]  /*0ab0*/  FSETP.GTU.FTZ.AND P1, PT, |R3|, +INF , PT ;  /* 0x7f8000000300780b */ /* 0x000fe40003f3c200 */
[----:B------:R-:W-:-:S04]  /*0ac0*/  FSETP.GTU.FTZ.AND P0, PT, |R0|, +INF , PT ;  /* 0x7f8000000000780b */ /* 0x000fc80003f1c200 */
[----:B------:R-:W-:-:S13]  /*0ad0*/  PLOP3.LUT P0, PT, P0, P1, PT, 0xf8, 0x8f ;  /* 0x00000000008f781c */ /* 0x000fda0000703f70 */
[----:B------:R-:W-:Y:S05]  /*0ae0*/  @P0 BRA `(.L_x_21) ;  /* 0x00000004004c0947 */ /* 0x000fea0003800000 */
[----:B------:R-:W-:-:S13]  /*0af0*/  LOP3.LUT P0, RZ, R10, 0x7fffffff, R9, 0xc8, !PT ;  /* 0x7fffffff0aff7812 */ /* 0x000fda000780c809 */
[----:B------:R-:W-:Y:S05]  /*0b00*/  @!P0 BRA `(.L_x_22) ;  /* 0x00000004003c8947 */ /* 0x000fea0003800000 */
[C---:B------:R-:W-:Y:S02]  /*0b10*/  FSETP.NEU.FTZ.AND P3, PT, |R0|.reuse, +INF , PT ;  /* 0x7f8000000000780b */ /* 0x040fe40003f7d200 */
[----:B------:R-:W-:Y:S02]  /*0b20*/  FSETP.NEU.FTZ.AND P1, PT, |R3|, +INF , PT ;  /* 0x7f8000000300780b */ /* 0x000fe40003f3d200 */
[----:B------:R-:W-:-:S11]  /*0b30*/  FSETP.NEU.FTZ.AND P0, PT, |R0|, +INF , PT ;  /* 0x7f8000000000780b */ /* 0x000fd60003f1d200 */
[----:B------:R-:W-:Y:S05]  /*0b40*/  @!P1 BRA !P3, `(.L_x_22) ;  /* 0x00000004002c9947 */ /* 0x000fea0005800000 */
[----:B------:R-:W-:-:S04]  /*0b50*/  LOP3.LUT P3, RZ, R9, 0x7fffffff, RZ, 0xc0, !PT ;  /* 0x7fffffff09ff7812 */ /* 0x000fc8000786c0ff */
[----:B------:R-:W-:-:S13]  /*0b60*/  PLOP3.LUT P1, PT, P1, P3, PT, 0x2f, 0xf2 ;  /* 0x0000000000f2781c */ /* 0x000fda0000f26577 */
[----:B------:R-:W-:Y:S05]  /*0b70*/  @P1 BRA `(.L_x_23) ;  /* 0x0000000400181947 */ /* 0x000fea0003800000 */
[----:B------:R-:W-:-:S04]  /*0b80*/  LOP3.LUT P1, RZ, R10, 0x7fffffff, RZ, 0xc0, !PT ;  /* 0x7fffffff0aff7812 */ /* 0x000fc8000782c0ff */
[----:B------:R-:W-:-:S13]  /*0b90*/  PLOP3.LUT P0, PT, P0, P1, PT, 0x2f, 0xf2 ;  /* 0x0000000000f2781c */ /* 0x000fda0000702577 */
[----:B------:R-:W-:Y:S05]  /*0ba0*/  @P0 BRA `(.L_x_24) ;  /* 0x0000000400000947 */ /* 0x000fea0003800000 */
[----:B------:R-:W-:Y:S02]  /*0bb0*/  ISETP.GE.AND P0, PT, R12, RZ, PT ;  /* 0x000000ff0c00720c */ /* 0x000fe40003f06270 */
[----:B------:R-:W-:-:S11]  /*0bc0*/  ISETP.GE.AND P1, PT, R11, RZ, PT ;  /* 0x000000ff0b00720c */ /* 0x000fd60003f26270 */
[----:B------:R-:W-:Y:S02]  /*0bd0*/  @P0 IMAD.MOV.U32 R7, RZ, RZ, RZ ;  /* 0x000000ffff070224 */ /* 0x000fe400078e00ff */
[----:B------:R-:W-:Y:S01]  /*0be0*/  @!P0 FFMA R9, R0, 1.84467440737095516160e+19, RZ ;  /* 0x5f80000000098823 */ /* 0x000fe200000000ff */
[----:B------:R-:W-:Y:S02]  /*0bf0*/  @!P0 IMAD.MOV.U32 R7, RZ, RZ, -0x40 ;  /* 0xffffffc0ff078424 */ /* 0x000fe400078e00ff */
[----:B------:R-:W-:Y:S02]  /*0c00*/  @!P1 FFMA R10, R3, 1.84467440737095516160e+19, RZ ;  /* 0x5f800000030a9823 */ /* 0x000fe400000000ff */
[----:B------:R-:W-:-:S07]  /*0c10*/  @!P1 VIADD R7, R7, 0x40 ;  /* 0x0000004007079836 */ /* 0x000fce0000000000 */
.L_x_20:
[----:B------:R-:W-:Y:S01]  /*0c20*/  LEA R11, R8, 0xc0800000, 0x17 ;  /* 0xc0800000080b7811 */ /* 0x000fe200078eb8ff */
[----:B------:R-:W-:Y:S04]  /*0c30*/  BSSY.RECONVERGENT B3, `(.L_x_25) ;  /* 0x0000036000037945 */ /* 0x000fe80003800200 */
[----:B------:R-:W-:Y:S02]  /*0c40*/  IMAD.IADD R11, R10, 0x1, -R11 ;  /* 0x000000010a0b7824 */ /* 0x000fe400078e0a0b */
[----:B------:R-:W-:Y:S02]  /*0c50*/  VIADD R10, R14, 0xffffff81 ;  /* 0xffffff810e0a7836 */ /* 0x000fe40000000000 */
[----:B------:R-:W0:Y:S01]  /*0c60*/  MUFU.RCP R12, R11 ;  /* 0x0000000b000c7308 */ /* 0x000e220000001000 */
[----:B------:R-:W-:Y:S01]  /*0c70*/  FADD.FTZ R13, -R11, -RZ ;  /* 0x800000ff0b0d7221 */ /* 0x000fe20000010100 */
[C---:B------:R-:W-:Y:S01]  /*0c80*/  IMAD R0, R10.reuse, -0x800000, R9 ;  /* 0xff8000000a007824 */ /* 0x040fe200078e0209 */
[----:B------:R-:W-:-:S05]  /*0c90*/  IADD3 R10, PT, PT, R10, 0x7f, -R8 ;  /* 0x0000007f0a0a7810 */ /* 0x000fca0007ffe808 */
[----:B------:R-:W-:Y:S02]  /*0ca0*/  IMAD.IADD R7, R10, 0x1, R7 ;  /* 0x000000010a077824 */ /* 0x000fe400078e0207 */
[----:B0-----:R-:W-:-:S04]  /*0cb0*/  FFMA R15, R12, R13, 1 ;  /* 0x3f8000000c0f7423 */ /* 0x001fc8000000000d */
[----:B------:R-:W-:-:S04]  /*0cc0*/  FFMA R14, R12, R15, R12 ;  /* 0x0000000f0c0e7223 */ /* 0x000fc8000000000c */
[----:B------:R-:W-:-:S04]  /*0cd0*/  FFMA R9, R0, R14, RZ ;  /* 0x0000000e00097223 */ /* 0x000fc800000000ff */
[----:B------:R-:W-:-:S04]  /*0ce0*/  FFMA R12, R13, R9, R0 ;  /* 0x000000090d0c7223 */ /* 0x000fc80000000000 */
[----:B------:R-:W-:-:S04]  /*0cf0*/  FFMA R15, R14, R12, R9 ;  /* 0x0000000c0e0f7223 */ /* 0x000fc80000000009 */
[----:B------:R-:W-:-:S04]  /*0d00*/  FFMA R12, R13, R15, R0 ;  /* 0x0000000f0d0c7223 */ /* 0x000fc80000000000 */
[----:B------:R-:W-:-:S05]  /*0d10*/  FFMA R0, R14, R12, R15 ;  /* 0x0000000c0e007223 */ /* 0x000fca000000000f */
[----:B------:R-:W-:-:S04]  /*0d20*/  SHF.R.U32.HI R8, RZ, 0x17, R0 ;  /* 0x00000017ff087819 */ /* 0x000fc80000011600 */
[----:B------:R-:W-:-:S05]  /*0d30*/  LOP3.LUT R8, R8, 0xff, RZ, 0xc0, !PT ;  /* 0x000000ff08087812 */ /* 0x000fca00078ec0ff */
[----:B------:R-:W-:-:S04]  /*0d40*/  IMAD.IADD R11, R8, 0x1, R7 ;  /* 0x00000001080b7824 */ /* 0x000fc800078e0207 */
[----:B------:R-:W-:-:S05]  /*0d50*/  VIADD R8, R11, 0xffffffff ;  /* 0xffffffff0b087836 */ /* 0x000fca0000000000 */
[----:B------:R-:W-:-:S13]  /*0d60*/  ISETP.GE.U32.AND P0, PT, R8, 0xfe, PT ;  /* 0x000000fe0800780c */ /* 0x000fda0003f06070 */
[----:B------:R-:W-:Y:S05]  /*0d70*/  @!P0 BRA `(.L_x_26) ;  /* 0x0000000000808947 */ /* 0x000fea0003800000 */
[----:B------:R-:W-:-:S13]  /*0d80*/  ISETP.GT.AND P0, PT, R11, 0xfe, PT ;  /* 0x000000fe0b00780c */ /* 0x000fda0003f04270 */
[----:B------:R-:W-:Y:S05]  /*0d90*/  @P0 BRA `(.L_x_27) ;  /* 0x00000000006c0947 */ /* 0x000fea0003800000 */
[----:B------:R-:W-:-:S13]  /*0da0*/  ISETP.GE.AND P0, PT, R11, 0x1, PT ;  /* 0x000000010b00780c */ /* 0x000fda0003f06270 */
[----:B------:R-:W-:Y:S05]  /*0db0*/  @P0 BRA `(.L_x_28) ;  /* 0x0000000000740947 */ /* 0x000fea0003800000 */
[----:B------:R-:W-:Y:S02]  /*0dc0*/  ISETP.GE.AND P0, PT, R11, -0x18, PT ;  /* 0xffffffe80b00780c */ /* 0x000fe40003f06270 */
[----:B------:R-:W-:-:S11]  /*0dd0*/  LOP3.LUT R0, R0, 0x80000000, RZ, 0xc0, !PT ;  /* 0x8000000000007812 */ /* 0x000fd600078ec0ff */
[----:B------:R-:W-:Y:S05]  /*0de0*/  @!P0 BRA `(.L_x_28) ;  /* 0x0000000000688947 */ /* 0x000fea0003800000 */
[CCC-:B------:R-:W-:Y:S01]  /*0df0*/  FFMA.RZ R7, R14.reuse, R12.reuse, R15.reuse ;  /* 0x0000000c0e077223 */ /* 0x1c0fe2000000c00f */
[C---:B------:R-:W-:Y:S02]  /*0e00*/  VIADD R10, R11.reuse, 0x20 ;  /* 0x000000200b0a7836 */ /* 0x040fe40000000000 */
[CCC-:B------:R-:W-:Y:S01]  /*0e10*/  FFMA.RM R8, R14.reuse, R12.reuse, R15.reuse ;  /* 0x0000000c0e087223 */ /* 0x1c0fe2000000400f */
[----:B------:R-:W-:Y:S02]  /*0e20*/  ISETP.NE.AND P3, PT, R11, RZ, PT ;  /* 0x000000ff0b00720c */ /* 0x000fe40003f65270 */
[----:B------:R-:W-:Y:S01]  /*0e30*/  LOP3.LUT R9, R7, 0x7fffff, RZ, 0xc0, !PT ;  /* 0x007fffff07097812 */ /* 0x000fe200078ec0ff */
[----:B------:R-:W-:Y:S01]  /*0e40*/  FFMA.RP R7, R14, R12, R15 ;  /* 0x0000000c0e077223 */ /* 0x000fe2000000800f */
[----:B------:R-:W-:Y:S01]  /*0e50*/  ISETP.NE.AND P1, PT, R11, RZ, PT ;  /* 0x000000ff0b00720c */ /* 0x000fe20003f25270 */
[----:B------:R-:W-:Y:S01]  /*0e60*/  IMAD.MOV R11, RZ, RZ, -R11 ;  /* 0x000000ffff0b7224 */ /* 0x000fe200078e0a0b */
[----:B------:R-:W-:-:S02]  /*0e70*/  LOP3.LUT R9, R9, 0x800000, RZ, 0xfc, !PT ;  /* 0x0080000009097812 */ /* 0x000fc400078efcff */
[----:B------:R-:W-:Y:S02]  /*0e80*/  FSETP.NEU.FTZ.AND P0, PT, R7, R8, PT ;  /* 0x000000080700720b */ /* 0x000fe40003f1d000 */
[----:B------:R-:W-:Y:S02]  /*0e90*/  SHF.L.U32 R10, R9, R10, RZ ;  /* 0x0000000a090a7219 */ /* 0x000fe400000006ff */
[----:B------:R-:W-:Y:S02]  /*0ea0*/  SEL R8, R11, RZ, P3 ;  /* 0x000000ff0b087207 */ /* 0x000fe40001800000 */
[----:B------:R-:W-:Y:S02]  /*0eb0*/  ISETP.NE.AND P1, PT, R10, RZ, P1 ;  /* 0x000000ff0a00720c */ /* 0x000fe40000f25270 */
[----:B------:R-:W-:Y:S02]  /*0ec0*/  SHF.R.U32.HI R8, RZ, R8, R9 ;  /* 0x00000008ff087219 */ /* 0x000fe40000011609 */
[----:B------:R-:W-:-:S02]  /*0ed0*/  PLOP3.LUT P0, PT, P0, P1, PT, 0xf8, 0x8f ;  /* 0x00000000008f781c */ /* 0x000fc40000703f70 */
[----:B------:R-:W-:Y:S02]  /*0ee0*/  SHF.R.U32.HI R10, RZ, 0x1, R8 ;  /* 0x00000001ff0a7819 */ /* 0x000fe40000011608 */
[----:B------:R-:W-:-:S04]  /*0ef0*/  SEL R7, RZ, 0x1, !P0 ;  /* 0x00000001ff077807 */ /* 0x000fc80004000000 */
[----:B------:R-:W-:-:S04]  /*0f00*/  LOP3.LUT R7, R7, 0x1, R10, 0xf8, !PT ;  /* 0x0000000107077812 */ /* 0x000fc800078ef80a */
[----:B------:R-:W-:-:S05]  /*0f10*/  LOP3.LUT R7, R7, R8, RZ, 0xc0, !PT ;  /* 0x0000000807077212 */ /* 0x000fca00078ec0ff */
[----:B------:R-:W-:-:S05]  /*0f20*/  IMAD.IADD R7, R10, 0x1, R7 ;  /* 0x000000010a077824 */ /* 0x000fca00078e0207 */
[----:B------:R-:W-:Y:S01]  /*0f30*/  LOP3.LUT R0, R7, R0, RZ, 0xfc, !PT ;  /* 0x0000000007007212 */ /* 0x000fe200078efcff */
[----:B------:R-:W-:Y:S06]  /*0f40*/  BRA `(.L_x_28) ;  /* 0x0000000000107947 */ /* 0x000fec0003800000 */
.L_x_27:
[----:B------:R-:W-:-:S04]  /*0f50*/  LOP3.LUT R0, R0, 0x80000000, RZ, 0xc0, !PT ;  /* 0x8000000000007812 */ /* 0x000fc800078ec0ff */
[----:B------:R-:W-:Y:S01]  /*0f60*/  LOP3.LUT R0, R0, 0x7f800000, RZ, 0xfc, !PT ;  /* 0x7f80000000007812 */ /* 0x000fe200078efcff */
[----:B------:R-:W-:Y:S06]  /*0f70*/  BRA `(.L_x_28) ;  /* 0x0000000000047947 */ /* 0x000fec0003800000 */
.L_x_26:
[----:B------:R-:W-:-:S07]  /*0f80*/  IMAD R0, R7, 0x800000, R0 ;  /* 0x0080000007007824 */ /* 0x000fce00078e0200 */
.L_x_28:
[----:B------:R-:W-:Y:S05]  /*0f90*/  BSYNC.RECONVERGENT B3 ;  /* 0x0000000000037941 */ /* 0x000fea0003800200 */
.L_x_25:
[----:B------:R-:W-:Y:S05]  /*0fa0*/  BRA `(.L_x_29) ;  /* 0x0000000000207947 */ /* 0x000fea0003800000 */
.L_x_24:
[----:B------:R-:W-:-:S04]  /*0fb0*/  LOP3.LUT R0, R10, 0x80000000, R9, 0x48, !PT ;  /* 0x800000000a007812 */ /* 0x000fc800078e4809 */
[----:B------:R-:W-:Y:S01]  /*0fc0*/  LOP3.LUT R0, R0, 0x7f800000, RZ, 0xfc, !PT ;  /* 0x7f80000000007812 */ /* 0x000fe200078efcff */
[----:B------:R-:W-:Y:S06]  /*0fd0*/  BRA `(.L_x_29) ;  /* 0x0000000000147947 */ /* 0x000fec0003800000 */
.L_x_23:
[----:B------:R-:W-:Y:S01]  /*0fe0*/  LOP3.LUT R0, R10, 0x80000000, R9, 0x48, !PT ;  /* 0x800000000a007812 */ /* 0x000fe200078e4809 */
[----:B------:R-:W-:Y:S06]  /*0ff0*/  BRA `(.L_x_29) ;  /* 0x00000000000c7947 */ /* 0x000fec0003800000 */
.L_x_22:
[----:B------:R-:W0:Y:S01]  /*1000*/  MUFU.RSQ R0, -QNAN ;  /* 0xffc0000000007908 */ /* 0x000e220000001400 */
[----:B------:R-:W-:Y:S05]  /*1010*/  BRA `(.L_x_29) ;  /* 0x0000000000047947 */ /* 0x000fea0003800000 */
.L_x_21:
[----:B------:R-:W-:-:S07]  /*1020*/  FADD.FTZ R0, R0, R3 ;  /* 0x0000000300007221 */ /* 0x000fce0000010000 */
.L_x_29:
[----:B------:R-:W-:Y:S05]  /*1030*/  BSYNC.RECONVERGENT B2 ;  /* 0x0000000000027941 */ /* 0x000fea0003800200 */
.L_x_19:
[----:B------:R-:W-:-:S04]  /*1040*/  IMAD.MOV.U32 R7, RZ, RZ, 0x0 ;  /* 0x00000000ff077424 */ /* 0x000fc800078e00ff */
[----:B0-----:R-:W-:Y:S05]  /*1050*/  RET.REL.NODEC R6 `(_Z29softmax_naive_baseline_kernelPKfPfii) ;  /* 0xffffffec06e87950 */ /* 0x001fea0003c3ffff */
.L_x_30:
[----:B------:R-:W-:-:S00]  /*1060*/  BRA `(.L_x_30) ;  /* 0xfffffffc00fc7947 */ /* 0x000fc0000383ffff */
[----:B------:R-:W-:-:S00]  /*1070*/  NOP ;  /* 0x0000000000007918 */ /* 0x000fc00000000000 */
        /* <DEDUP_REMOVED lines=8> */
.L_x_31:


//--------------------- .nv.shared._Z29softmax_naive_baseline_kernelPKfPfii --------------------------
	.section	.nv.shared._Z29softmax_naive_baseline_kernelPKfPfii,"aw",@nobits
	.sectionflags	@""
	.align	16
	.zero		1024


//--------------------- .nv.shared.reserved.0     --------------------------
	.section	.nv.shared.reserved.0,"aw",@nobits
	.weak		__nv_reservedSMEM_offset_0_alias
	.size		__nv_reservedSMEM_offset_0_alias, 0, 64
	.other		__nv_reservedSMEM_offset_0_alias,@"STO_CUDA_RESERVED_SHARED STV_DEFAULT"
__nv_reservedSMEM_offset_0_alias:
	.zero		0
	.zero		64


//--------------------- .nv.constant0._Z29softmax_naive_baseline_kernelPKfPfii --------------------------
	.section	.nv.constant0._Z29softmax_naive_baseline_kernelPKfPfii,"a",@progbits
	.sectionflags	@""
	.align	4
.nv.constant0._Z29softmax_naive_baseline_kernelPKfPfii:
	.zero		920


//--------------------- SYMBOLS --------------------------

	.type		.nv.reservedSmem.offset0,@object
	.size		.nv.reservedSmem.offset0,0x4
	.type		.nv.reservedSmem.cap,@object
	.size		.nv.reservedSmem.cap,0x4
